//
// Generated by NVIDIA NVVM Compiler
//
// Compiler Build ID: CL-36424714
// Cuda compilation tools, release 13.0, V13.0.88
// Based on NVVM 20.0.0
//

.version 9.0
.target sm_100
.address_size 64

	// .globl	_Z9helloCUDAf
.extern .func  (.param .b32 func_retval0) vprintf
(
	.param .b64 vprintf_param_0,
	.param .b64 vprintf_param_1
)
;
.global .align 1 .b8 $str[23] = {72, 101, 108, 108, 111, 32, 116, 104, 114, 101, 97, 100, 32, 37, 100, 44, 32, 102, 61, 37, 102, 10};

.visible .entry _Z9helloCUDAf(
	.param .f32 _Z9helloCUDAf_param_0
)
{
	.local .align 16 .b8 	__local_depot0[16];
	.reg .b64 	%SP;
	.reg .b64 	%SPL;
	.reg .b32 	%r<4>;
	.reg .b32 	%f<2>;
	.reg .b64 	%rd<5>;
	.reg .b64 	%fd<2>;

	mov.u64 	%SPL, __local_depot0;
	cvta.local.u64 	%SP, %SPL;
	ld.param.f32 	%f1, [_Z9helloCUDAf_param_0];
	add.u64 	%rd1, %SP, 0;
	add.u64 	%rd2, %SPL, 0;
	mov.u32 	%r1, %tid.x;
	cvt.f64.f32 	%fd1, %f1;
	st.local.u32 	[%rd2], %r1;
	st.local.f64 	[%rd2+8], %fd1;
	mov.u64 	%rd3, $str;
	cvta.global.u64 	%rd4, %rd3;
	{ // callseq 0, 0
	.param .b64 param0;
	st.param.b64 	[param0], %rd4;
	.param .b64 param1;
	st.param.b64 	[param1], %rd1;
	.param .b32 retval0;
	call.uni (retval0), 
	vprintf, 
	(
	param0, 
	param1
	);
	ld.param.b32 	%r2, [retval0];
	} // callseq 0
	ret;

}
	// .globl	_Z13helloCUDAZerof
.visible .entry _Z13helloCUDAZerof(
	.param .f32 _Z13helloCUDAZerof_param_0
)
{
	.local .align 16 .b8 	__local_depot1[16];
	.reg .b64 	%SP;
	.reg .b64 	%SPL;
	.reg .pred 	%p<2>;
	.reg .b32 	%r<5>;
	.reg .b32 	%f<2>;
	.reg .b64 	%rd<5>;
	.reg .b64 	%fd<2>;

	mov.u64 	%SPL, __local_depot1;
	cvta.local.u64 	%SP, %SPL;
	ld.param.f32 	%f1, [_Z13helloCUDAZerof_param_0];
	mov.u32 	%r1, %tid.x;
	setp.ne.s32 	%p1, %r1, 0;
	@%p1 bra 	$L__BB1_2;
	add.u64 	%rd1, %SP, 0;
	add.u64 	%rd2, %SPL, 0;
	cvt.f64.f32 	%fd1, %f1;
	mov.b32 	%r2, 0;
	st.local.u32 	[%rd2], %r2;
	st.local.f64 	[%rd2+8], %fd1;
	mov.u64 	%rd3, $str;
	cvta.global.u64 	%rd4, %rd3;
	{ // callseq 1, 0
	.param .b64 param0;
	st.param.b64 	[param0], %rd4;
	.param .b64 param1;
	st.param.b64 	[param1], %rd1;
	.param .b32 retval0;
	call.uni (retval0), 
	vprintf, 
	(
	param0, 
	param1
	);
	ld.param.b32 	%r3, [retval0];
	} // callseq 1
$L__BB1_2:
	ret;

}


// ===== COMPILED SASS (sm_100) =====

	.target	sm_100

	.elftype	@"ET_EXEC"


//--------------------- .note.nv.tkinfo           --------------------------
	.section	.note.nv.tkinfo,"",@"SHT_NOTE"
	.sectionflags	@"SHF_NOTE_NV_TKINFO"
	.tkinfo
        /*0018*/ 	.word	0x00000002
        /*0030*/ 	.string	""
        /*0030*/ 	.string	"ptxas"
        /*0030*/ 	.string	"Cuda compilation tools, release 13.0, V13.0.88"
        /*0030*/ 	.string	"Build cuda_13.0.r13.0/compiler.36424714_0"
        /*0030*/ 	.string	"-arch sm_100 -m 64 "



//--------------------- .note.nv.cuinfo           --------------------------
	.section	.note.nv.cuinfo,"",@"SHT_NOTE"
	.sectionflags	@"SHF_NOTE_NV_CUINFO"
        /*0018*/ 	.short	0x0002
        /*001a*/ 	.short	0x0064
        /*001c*/ 	.short	0x0082
	.zero		2


//--------------------- .nv.info                  --------------------------
	.section	.nv.info,"",@"SHT_CUDA_INFO"
	.align	4


	//----- nvinfo : EIATTR_REGCOUNT
	.align		4
        /*0000*/ 	.byte	0x04, 0x2f
        /*0002*/ 	.short	(.L_2 - .L_1)
	.align		4
.L_1:
        /*0004*/ 	.word	index@(_Z9helloCUDAf)
        /*0008*/ 	.word	0x00000018


	//----- nvinfo : EIATTR_FRAME_SIZE
	.align		4
.L_2:
        /*000c*/ 	.byte	0x04, 0x11
        /*000e*/ 	.short	(.L_4 - .L_3)
	.align		4
.L_3:
        /*0010*/ 	.word	index@(_Z9helloCUDAf)
        /*0014*/ 	.word	0x00000010


	//----- nvinfo : EIATTR_REGCOUNT
	.align		4
.L_4:
        /*0018*/ 	.byte	0x04, 0x2f
        /*001a*/ 	.short	(.L_6 - .L_5)
	.align		4
.L_5:
        /*001c*/ 	.word	index@(_Z13helloCUDAZerof)
        /*0020*/ 	.word	0x00000018


	//----- nvinfo : EIATTR_FRAME_SIZE
	.align		4
.L_6:
        /*0024*/ 	.byte	0x04, 0x11
        /*0026*/ 	.short	(.L_8 - .L_7)
	.align		4
.L_7:
        /*0028*/ 	.word	index@(_Z13helloCUDAZerof)
        /*002c*/ 	.word	0x00000010


	//----- nvinfo : EIATTR_MIN_STACK_SIZE
	.align		4
.L_8:
        /*0030*/ 	.byte	0x04, 0x12
        /*0032*/ 	.short	(.L_10 - .L_9)
	.align		4
.L_9:
        /*0034*/ 	.word	index@(_Z13helloCUDAZerof)
        /*0038*/ 	.word	0x00000010


	//----- nvinfo : EIATTR_MIN_STACK_SIZE
	.align		4
.L_10:
        /*003c*/ 	.byte	0x04, 0x12
        /*003e*/ 	.short	(.L_12 - .L_11)
	.align		4
.L_11:
        /*0040*/ 	.word	index@(_Z9helloCUDAf)
        /*0044*/ 	.word	0x00000010
.L_12:


//--------------------- .nv.compat                --------------------------
	.section	.nv.compat,"",@"SHT_CUDA_COMPAT_INFO"
	.align	4
        /*0000*/ 	.byte	0x02, 0x09, 0x00, 0x00, 0x02, 0x02, 0x01, 0x00, 0x02, 0x05, 0x05, 0x00, 0x03, 0x07, 0x01, 0x01
        /*0010*/ 	.byte	0x02, 0x03, 0x00, 0x00, 0x02, 0x06, 0x01, 0x00, 0x04, 0x0b, 0x08, 0x00, 0x09, 0x00, 0x00, 0x00
        /*0020*/ 	.byte	0x00, 0x00, 0x00, 0x00


//--------------------- .nv.info._Z13helloCUDAZerof --------------------------
	.section	.nv.info._Z13helloCUDAZerof,"",@"SHT_CUDA_INFO"
	.sectionflags	@""
	.align	4


	//----- nvinfo : EIATTR_CUDA_API_VERSION
	.align		4
        /*0000*/ 	.byte	0x04, 0x37
        /*0002*/ 	.short	(.L_14 - .L_13)
.L_13:
        /*0004*/ 	.word	0x00000082


	//----- nvinfo : EIATTR_KPARAM_INFO
	.align		4
.L_14:
        /*0008*/ 	.byte	0x04, 0x17
        /*000a*/ 	.short	(.L_16 - .L_15)
.L_15:
        /*000c*/ 	.word	0x00000000
        /*0010*/ 	.short	0x0000
        /*0012*/ 	.short	0x0000
        /*0014*/ 	.byte	0x00, 0xf0, 0x11, 0x00


	//----- nvinfo : EIATTR_SPARSE_MMA_MASK
	.align		4
.L_16:
        /*0018*/ 	.byte	0x03, 0x50
        /*001a*/ 	.short	0x0000


	//----- nvinfo : EIATTR_MAXREG_COUNT
	.align		4
        /*001c*/ 	.byte	0x03, 0x1b
        /*001e*/ 	.short	0x00ff


	//----- nvinfo : EIATTR_EXTERNS
	.align		4
        /*0020*/ 	.byte	0x04, 0x0f
        /*0022*/ 	.short	(.L_18 - .L_17)


	//   ....[0]....
	.align		4
.L_17:
        /*0024*/ 	.word	index@(vprintf)


	//----- nvinfo : EIATTR_MERCURY_ISA_VERSION
	.align		4
.L_18:
        /*0028*/ 	.byte	0x03, 0x5f
        /*002a*/ 	.short	0x0101


	//----- nvinfo : EIATTR_VRC_CTA_INIT_COUNT
	.align		4
        /*002c*/ 	.byte	0x02, 0x4a
	.zero		1
	.zero		1


	//----- nvinfo : EIATTR_SYSCALL_OFFSETS
	.align		4
        /*0030*/ 	.byte	0x04, 0x46
        /*0032*/ 	.short	(.L_20 - .L_19)


	//   ....[0]....
.L_19:
        /*0034*/ 	.word	0x00000130


	//----- nvinfo : EIATTR_EXIT_INSTR_OFFSETS
	.align		4
.L_20:
        /*0038*/ 	.byte	0x04, 0x1c
        /*003a*/ 	.short	(.L_22 - .L_21)


	//   ....[0]....
.L_21:
        /*003c*/ 	.word	0x00000080


	//   ....[1]....
        /*0040*/ 	.word	0x00000140


	//----- nvinfo : EIATTR_CRS_STACK_SIZE
	.align		4
.L_22:
        /*0044*/ 	.byte	0x04, 0x1e
        /*0046*/ 	.short	(.L_24 - .L_23)
.L_23:
        /*0048*/ 	.word	0x00000000


	//----- nvinfo : EIATTR_CBANK_PARAM_SIZE
	.align		4
.L_24:
        /*004c*/ 	.byte	0x03, 0x19
        /*004e*/ 	.short	0x0004


	//----- nvinfo : EIATTR_PARAM_CBANK
	.align		4
        /*0050*/ 	.byte	0x04, 0x0a
        /*0052*/ 	.short	(.L_26 - .L_25)
	.align		4
.L_25:
        /*0054*/ 	.word	index@(.nv.constant0._Z13helloCUDAZerof)
        /*0058*/ 	.short	0x0380
        /*005a*/ 	.short	0x0004


	//----- nvinfo : EIATTR_SW_WAR
	.align		4
.L_26:
        /*005c*/ 	.byte	0x04, 0x36
        /*005e*/ 	.short	(.L_28 - .L_27)
.L_27:
        /*0060*/ 	.word	0x00000008
.L_28:


//--------------------- .nv.info._Z9helloCUDAf    --------------------------
	.section	.nv.info._Z9helloCUDAf,"",@"SHT_CUDA_INFO"
	.sectionflags	@""
	.align	4


	//----- nvinfo : EIATTR_CUDA_API_VERSION
	.align		4
        /*0000*/ 	.byte	0x04, 0x37
        /*0002*/ 	.short	(.L_30 - .L_29)
.L_29:
        /*0004*/ 	.word	0x00000082


	//----- nvinfo : EIATTR_KPARAM_INFO
	.align		4
.L_30:
        /*0008*/ 	.byte	0x04, 0x17
        /*000a*/ 	.short	(.L_32 - .L_31)
.L_31:
        /*000c*/ 	.word	0x00000000
        /*0010*/ 	.short	0x0000
        /*0012*/ 	.short	0x0000
        /*0014*/ 	.byte	0x00, 0xf0, 0x11, 0x00


	//----- nvinfo : EIATTR_SPARSE_MMA_MASK
	.align		4
.L_32:
        /*0018*/ 	.byte	0x03, 0x50
        /*001a*/ 	.short	0x0000


	//----- nvinfo : EIATTR_MAXREG_COUNT
	.align		4
        /*001c*/ 	.byte	0x03, 0x1b
        /*001e*/ 	.short	0x00ff


	//----- nvinfo : EIATTR_EXTERNS
	.align		4
        /*0020*/ 	.byte	0x04, 0x0f
        /*0022*/ 	.short	(.L_34 - .L_33)


	//   ....[0]....
	.align		4
.L_33:
        /*0024*/ 	.word	index@(vprintf)


	//----- nvinfo : EIATTR_MERCURY_ISA_VERSION
	.align		4
.L_34:
        /*0028*/ 	.byte	0x03, 0x5f
        /*002a*/ 	.short	0x0101


	//----- nvinfo : EIATTR_VRC_CTA_INIT_COUNT
	.align		4
        /*002c*/ 	.byte	0x02, 0x4a
	.zero		1
	.zero		1


	//----- nvinfo : EIATTR_SYSCALL_OFFSETS
	.align		4
        /*0030*/ 	.byte	0x04, 0x46
        /*0032*/ 	.short	(.L_36 - .L_35)


	//   ....[0]....
.L_35:
        /*0034*/ 	.word	0x00000110


	//----- nvinfo : EIATTR_EXIT_INSTR_OFFSETS
	.align		4
.L_36:
        /*0038*/ 	.byte	0x04, 0x1c
        /*003a*/ 	.short	(.L_38 - .L_37)


	//   ....[0]....
.L_37:
        /*003c*/ 	.word	0x00000120


	//----- nvinfo : EIATTR_CBANK_PARAM_SIZE
	.align		4
.L_38:
        /*0040*/ 	.byte	0x03, 0x19
        /*0042*/ 	.short	0x0004


	//----- nvinfo : EIATTR_PARAM_CBANK
	.align		4
        /*0044*/ 	.byte	0x04, 0x0a
        /*0046*/ 	.short	(.L_40 - .L_39)
	.align		4
.L_39:
        /*0048*/ 	.word	index@(.nv.constant0._Z9helloCUDAf)
        /*004c*/ 	.short	0x0380
        /*004e*/ 	.short	0x0004


	//----- nvinfo : EIATTR_SW_WAR
	.align		4
.L_40:
        /*0050*/ 	.byte	0x04, 0x36
        /*0052*/ 	.short	(.L_42 - .L_41)
.L_41:
        /*0054*/ 	.word	0x00000008
.L_42:


//--------------------- .nv.callgraph             --------------------------
	.section	.nv.callgraph,"",@"SHT_CUDA_CALLGRAPH"
	.align	4
	.sectionentsize	8
	.align		4
        /*0000*/ 	.word	0x00000000
	.align		4
        /*0004*/ 	.word	0xffffffff
	.align		4
        /*0008*/ 	.word	index@(_Z13helloCUDAZerof)
	.align		4
        /*000c*/ 	.word	index@(vprintf)
	.align		4
        /*0010*/ 	.word	index@(_Z9helloCUDAf)
	.align		4
        /*0014*/ 	.word	index@(vprintf)
	.align		4
        /*0018*/ 	.word	0x00000000
	.align		4
        /*001c*/ 	.word	0xfffffffe
	.align		4
        /*0020*/ 	.word	0x00000000
	.align		4
        /*0024*/ 	.word	0xfffffffd
	.align		4
        /*0028*/ 	.word	0x00000000
	.align		4
        /*002c*/ 	.word	0xfffffffc


//--------------------- .nv.constant4             --------------------------
	.section	.nv.constant4,"a",@progbits
	.align	8
	.align		8
.nv.constant4:
        /*0000*/ 	.dword	vprintf
	.align		8
        /*0008*/ 	.dword	$str


//--------------------- .text._Z13helloCUDAZerof  --------------------------
	.section	.text._Z13helloCUDAZerof,"ax",@progbits
	.align	128
        .global         _Z13helloCUDAZerof
        .type           _Z13helloCUDAZerof,@function
        .size           _Z13helloCUDAZerof,(.L_x_4 - _Z13helloCUDAZerof)
        .other          _Z13helloCUDAZerof,@"STO_CUDA_ENTRY STV_DEFAULT"
_Z13helloCUDAZerof:
.text._Z13helloCUDAZerof:
[----:B------:R-:W0:Y:S01]  /*0000*/  LDC R1, c[0x0][0x37c] ;  /* 0x0000df00ff017b82 */ /* 0x000e220000000800 */
[----:B------:R-:W1:Y:S01]  /*0010*/  S2R R0, SR_TID.X ;  /* 0x0000000000007919 */ /* 0x000e620000002100 */
[----:B------:R-:W2:Y:S01]  /*0020*/  LDCU UR4, c[0x0][0x2f8] ;  /* 0x00005f00ff0477ac */ /* 0x000ea20008000800 */
[----:B0-----:R-:W-:Y:S01]  /*0030*/  VIADD R1, R1, 0xfffffff0 ;  /* 0xfffffff001017836 */ /* 0x001fe20000000000 */
[----:B------:R-:W0:Y:S04]  /*0040*/  LDCU UR5, c[0x0][0x2fc] ;  /* 0x00005f80ff0577ac */ /* 0x000e280008000800 */
[----:B--2---:R-:W-:-:S05]  /*0050*/  IADD3 R6, P1, PT, R1, UR4, RZ ;  /* 0x0000000401067c10 */ /* 0x004fca000ff3e0ff */
[----:B0-----:R-:W-:Y:S01]  /*0060*/  IMAD.X R7, RZ, RZ, UR5, P1 ;  /* 0x00000005ff077e24 */ /* 0x001fe200088e06ff */
[----:B-1----:R-:W-:-:S13]  /*0070*/  ISETP.NE.AND P0, PT, R0, RZ, PT ;  /* 0x000000ff0000720c */ /* 0x002fda0003f05270 */
[----:B------:R-:W-:Y:S05]  /*0080*/  @P0 EXIT ;  /* 0x000000000000094d */ /* 0x000fea0003800000 */
[----:B------:R-:W0:Y:S01]  /*0090*/  LDCU UR4, c[0x0][0x380] ;  /* 0x00007000ff0477ac */ /* 0x000e220008000800 */
[----:B------:R-:W-:Y:S01]  /*00a0*/  MOV R0, 0x0 ;  /* 0x0000000000007802 */ /* 0x000fe20000000f00 */
[----:B------:R1:W-:Y:S03]  /*00b0*/  STL [R1], RZ ;  /* 0x000000ff01007387 */ /* 0x0003e60000100800 */
[----:B------:R1:W2:Y:S01]  /*00c0*/  LDC.64 R8, c[0x4][R0] ;  /* 0x0100000000087b82 */ /* 0x0002a20000000a00 */
[----:B0-----:R-:W0:Y:S01]  /*00d0*/  F2F.F64.F32 R2, UR4 ;  /* 0x0000000400027d10 */ /* 0x001e220008201800 */
[----:B------:R-:W3:Y:S01]  /*00e0*/  LDCU.64 UR4, c[0x4][0x8] ;  /* 0x01000100ff0477ac */ /* 0x000ee20008000a00 */
[----:B0-----:R1:W-:Y:S01]  /*00f0*/  STL.64 [R1+0x8], R2 ;  /* 0x0000080201007387 */ /* 0x0013e20000100a00 */
[----:B---3--:R-:W-:Y:S02]  /*0100*/  IMAD.U32 R4, RZ, RZ, UR4 ;  /* 0x00000004ff047e24 */ /* 0x008fe4000f8e00ff */
[----:B------:R-:W-:-:S07]  /*0110*/  IMAD.U32 R5, RZ, RZ, UR5 ;  /* 0x00000005ff057e24 */ /* 0x000fce000f8e00ff */
[----:B------:R-:W-:-:S07]  /*0120*/  LEPC R20, `(.L_x_0) ;  /* 0x000000001014794e */ /* 0x000fce0000000000 */
[----:B-12---:R-:W-:Y:S05]  /*0130*/  CALL.ABS.NOINC R8 ;  /* 0x0000000008007343 */ /* 0x006fea0003c00000 */
.L_x_0:
[----:B------:R-:W-:Y:S05]  /*0140*/  EXIT ;  /* 0x000000000000794d */ /* 0x000fea0003800000 */
.L_x_1:
[----:B------:R-:W-:-:S00]  /*0150*/  BRA `(.L_x_1) ;  /* 0xfffffffc00fc7947 */ /* 0x000fc0000383ffff */
[----:B------:R-:W-:-:S00]  /*0160*/  NOP ;  /* 0x0000000000007918 */ /* 0x000fc00000000000 */
        /* <DEDUP_REMOVED lines=9> */
.L_x_4:


//--------------------- .text._Z9helloCUDAf       --------------------------
	.section	.text._Z9helloCUDAf,"ax",@progbits
	.align	128
        .global         _Z9helloCUDAf
        .type           _Z9helloCUDAf,@function
        .size           _Z9helloCUDAf,(.L_x_5 - _Z9helloCUDAf)
        .other          _Z9helloCUDAf,@"STO_CUDA_ENTRY STV_DEFAULT"
_Z9helloCUDAf:
.text._Z9helloCUDAf:
[----:B------:R-:W0:Y:S01]  /*0000*/  LDC R1, c[0x0][0x37c] ;  /* 0x0000df00ff017b82 */ /* 0x000e220000000800 */
[----:B------:R-:W1:Y:S01]  /*0010*/  LDCU UR4, c[0x0][0x380] ;  /* 0x00007000ff0477ac */ /* 0x000e620008000800 */
[----:B------:R-:W2:Y:S01]  /*0020*/  S2R R10, SR_TID.X ;  /* 0x00000000000a7919 */ /* 0x000ea20000002100 */
[----:B0-----:R-:W-:Y:S01]  /*0030*/  VIADD R1, R1, 0xfffffff0 ;  /* 0xfffffff001017836 */ /* 0x001fe20000000000 */
[----:B------:R-:W-:Y:S01]  /*0040*/  MOV R0, 0x0 ;  /* 0x0000000000007802 */ /* 0x000fe20000000f00 */
[----:B------:R-:W0:Y:S03]  /*0050*/  LDCU.64 UR6, c[0x4][0x8] ;  /* 0x01000100ff0677ac */ /* 0x000e260008000a00 */
[----:B------:R3:W4:Y:S01]  /*0060*/  LDC.64 R8, c[0x4][R0] ;  /* 0x0100000000087b82 */ /* 0x0007220000000a00 */
[----:B------:R-:W5:Y:S01]  /*0070*/  LDCU UR5, c[0x0][0x2fc] ;  /* 0x00005f80ff0577ac */ /* 0x000f620008000800 */
[----:B-1----:R-:W1:Y:S01]  /*0080*/  F2F.F64.F32 R2, UR4 ;  /* 0x0000000400027d10 */ /* 0x002e620008201800 */
[----:B------:R-:W3:Y:S01]  /*0090*/  LDCU UR4, c[0x0][0x2f8] ;  /* 0x00005f00ff0477ac */ /* 0x000ee20008000800 */
[----:B0-----:R-:W-:Y:S01]  /*00a0*/  IMAD.U32 R4, RZ, RZ, UR6 ;  /* 0x00000006ff047e24 */ /* 0x001fe2000f8e00ff */
[----:B------:R-:W-:Y:S01]  /*00b0*/  MOV R5, UR7 ;  /* 0x0000000700057c02 */ /* 0x000fe20008000f00 */
[----:B--2---:R0:W-:Y:S04]  /*00c0*/  STL [R1], R10 ;  /* 0x0000000a01007387 */ /* 0x0041e80000100800 */
[----:B-1----:R0:W-:Y:S01]  /*00d0*/  STL.64 [R1+0x8], R2 ;  /* 0x0000080201007387 */ /* 0x0021e20000100a00 */
[----:B---3--:R-:W-:-:S05]  /*00e0*/  IADD3 R6, P0, PT, R1, UR4, RZ ;  /* 0x0000000401067c10 */ /* 0x008fca000ff1e0ff */
[----:B-----5:R-:W-:-:S08]  /*00f0*/  IMAD.X R7, RZ, RZ, UR5, P0 ;  /* 0x00000005ff077e24 */ /* 0x020fd000080e06ff */
[----:B------:R-:W-:-:S07]  /*0100*/  LEPC R20, `(.L_x_2) ;  /* 0x000000001014794e */ /* 0x000fce0000000000 */
[----:B0---4-:R-:W-:Y:S05]  /*0110*/  CALL.ABS.NOINC R8 ;  /* 0x0000000008007343 */ /* 0x011fea0003c00000 */
.L_x_2:
[----:B------:R-:W-:Y:S05]  /*0120*/  EXIT ;  /* 0x000000000000794d */ /* 0x000fea0003800000 */
.L_x_3:
        /* <DEDUP_REMOVED lines=13> */
.L_x_5:


//--------------------- .nv.global.init           --------------------------
	.section	.nv.global.init,"aw",@progbits
.nv.global.init:
	.type		$str,@object
	.size		$str,(.L_0 - $str)
$str:
        /*0000*/ 	.byte	0x48, 0x65, 0x6c, 0x6c, 0x6f, 0x20, 0x74, 0x68, 0x72, 0x65, 0x61, 0x64, 0x20, 0x25, 0x64, 0x2c
        /*0010*/ 	.byte	0x20, 0x66, 0x3d, 0x25, 0x66, 0x0a, 0x00
.L_0:


//--------------------- .nv.shared.reserved.0     --------------------------
	.section	.nv.shared.reserved.0,"aw",@nobits
	.weak		__nv_reservedSMEM_offset_0_alias
	.size		__nv_reservedSMEM_offset_0_alias, 0, 64
	.other		__nv_reservedSMEM_offset_0_alias,@"STO_CUDA_RESERVED_SHARED STV_DEFAULT"
__nv_reservedSMEM_offset_0_alias:
	.zero		0
	.zero		64


//--------------------- .nv.constant0._Z13helloCUDAZerof --------------------------
	.section	.nv.constant0._Z13helloCUDAZerof,"a",@progbits
	.sectionflags	@""
	.align	4
.nv.constant0._Z13helloCUDAZerof:
	.zero		900


//--------------------- .nv.constant0._Z9helloCUDAf --------------------------
	.section	.nv.constant0._Z9helloCUDAf,"a",@progbits
	.sectionflags	@""
	.align	4
.nv.constant0._Z9helloCUDAf:
	.zero		900


//--------------------- SYMBOLS --------------------------

	.type		.nv.reservedSmem.offset0,@object
	.size		.nv.reservedSmem.offset0,0x4
	.type		vprintf,@function
